//
// Generated by NVIDIA NVVM Compiler
//
// Compiler Build ID: CL-36424714
// Cuda compilation tools, release 13.0, V13.0.88
// Based on NVVM 20.0.0
//

.version 9.0
.target sm_100
.address_size 64

	// .globl	_Z3addiPdS_S_

.visible .entry _Z3addiPdS_S_(
	.param .u32 _Z3addiPdS_S__param_0,
	.param .u64 .ptr .align 1 _Z3addiPdS_S__param_1,
	.param .u64 .ptr .align 1 _Z3addiPdS_S__param_2,
	.param .u64 .ptr .align 1 _Z3addiPdS_S__param_3
)
{
	.reg .pred 	%p<2>;
	.reg .b32 	%r<6>;
	.reg .b64 	%rd<11>;
	.reg .b64 	%fd<4>;

	ld.param.u32 	%r2, [_Z3addiPdS_S__param_0];
	ld.param.u64 	%rd1, [_Z3addiPdS_S__param_1];
	ld.param.u64 	%rd2, [_Z3addiPdS_S__param_2];
	ld.param.u64 	%rd3, [_Z3addiPdS_S__param_3];
	mov.u32 	%r3, %ctaid.x;
	mov.u32 	%r4, %ntid.x;
	mov.u32 	%r5, %tid.x;
	mad.lo.s32 	%r1, %r3, %r4, %r5;
	setp.ge.s32 	%p1, %r1, %r2;
	@%p1 bra 	$L__BB0_2;
	cvta.to.global.u64 	%rd4, %rd1;
	cvta.to.global.u64 	%rd5, %rd2;
	cvta.to.global.u64 	%rd6, %rd3;
	mul.wide.s32 	%rd7, %r1, 8;
	add.s64 	%rd8, %rd4, %rd7;
	ld.global.f64 	%fd1, [%rd8];
	add.s64 	%rd9, %rd5, %rd7;
	ld.global.f64 	%fd2, [%rd9];
	add.f64 	%fd3, %fd1, %fd2;
	add.s64 	%rd10, %rd6, %rd7;
	st.global.f64 	[%rd10], %fd3;
$L__BB0_2:
	ret;

}


// ===== COMPILED SASS (sm_100) =====

	.target	sm_100

	.elftype	@"ET_EXEC"


//--------------------- .note.nv.tkinfo           --------------------------
	.section	.note.nv.tkinfo,"",@"SHT_NOTE"
	.sectionflags	@"SHF_NOTE_NV_TKINFO"
	.tkinfo
        /*0018*/ 	.word	0x00000002
        /*0030*/ 	.string	""
        /*0030*/ 	.string	"ptxas"
        /*0030*/ 	.string	"Cuda compilation tools, release 13.0, V13.0.88"
        /*0030*/ 	.string	"Build cuda_13.0.r13.0/compiler.36424714_0"
        /*0030*/ 	.string	"-arch sm_100 -m 64 "



//--------------------- .note.nv.cuinfo           --------------------------
	.section	.note.nv.cuinfo,"",@"SHT_NOTE"
	.sectionflags	@"SHF_NOTE_NV_CUINFO"
        /*0018*/ 	.short	0x0002
        /*001a*/ 	.short	0x0064
        /*001c*/ 	.short	0x0082
	.zero		2


//--------------------- .nv.info                  --------------------------
	.section	.nv.info,"",@"SHT_CUDA_INFO"
	.align	4


	//----- nvinfo : EIATTR_REGCOUNT
	.align		4
        /*0000*/ 	.byte	0x04, 0x2f
        /*0002*/ 	.short	(.L_1 - .L_0)
	.align		4
.L_0:
        /*0004*/ 	.word	index@(_Z3addiPdS_S_)
        /*0008*/ 	.word	0x0000000e


	//----- nvinfo : EIATTR_FRAME_SIZE
	.align		4
.L_1:
        /*000c*/ 	.byte	0x04, 0x11
        /*000e*/ 	.short	(.L_3 - .L_2)
	.align		4
.L_2:
        /*0010*/ 	.word	index@(_Z3addiPdS_S_)
        /*0014*/ 	.word	0x00000000


	//----- nvinfo : EIATTR_MIN_STACK_SIZE
	.align		4
.L_3:
        /*0018*/ 	.byte	0x04, 0x12
        /*001a*/ 	.short	(.L_5 - .L_4)
	.align		4
.L_4:
        /*001c*/ 	.word	index@(_Z3addiPdS_S_)
        /*0020*/ 	.word	0x00000000
.L_5:


//--------------------- .nv.compat                --------------------------
	.section	.nv.compat,"",@"SHT_CUDA_COMPAT_INFO"
	.align	4
        /*0000*/ 	.byte	0x02, 0x09, 0x00, 0x00, 0x02, 0x02, 0x01, 0x00, 0x02, 0x05, 0x05, 0x00, 0x03, 0x07, 0x01, 0x01
        /*0010*/ 	.byte	0x02, 0x03, 0x00, 0x00, 0x02, 0x06, 0x01, 0x00, 0x04, 0x0b, 0x08, 0x00, 0x01, 0x00, 0x00, 0x00
        /*0020*/ 	.byte	0x00, 0x00, 0x00, 0x00


//--------------------- .nv.info._Z3addiPdS_S_    --------------------------
	.section	.nv.info._Z3addiPdS_S_,"",@"SHT_CUDA_INFO"
	.sectionflags	@""
	.align	4


	//----- nvinfo : EIATTR_CUDA_API_VERSION
	.align		4
        /*0000*/ 	.byte	0x04, 0x37
        /*0002*/ 	.short	(.L_7 - .L_6)
.L_6:
        /*0004*/ 	.word	0x00000082


	//----- nvinfo : EIATTR_KPARAM_INFO
	.align		4
.L_7:
        /*0008*/ 	.byte	0x04, 0x17
        /*000a*/ 	.short	(.L_9 - .L_8)
.L_8:
        /*000c*/ 	.word	0x00000000
        /*0010*/ 	.short	0x0003
        /*0012*/ 	.short	0x0018
        /*0014*/ 	.byte	0x00, 0xf5, 0x21, 0x00


	//----- nvinfo : EIATTR_KPARAM_INFO
	.align		4
.L_9:
        /*0018*/ 	.byte	0x04, 0x17
        /*001a*/ 	.short	(.L_11 - .L_10)
.L_10:
        /*001c*/ 	.word	0x00000000
        /*0020*/ 	.short	0x0002
        /*0022*/ 	.short	0x0010
        /*0024*/ 	.byte	0x00, 0xf5, 0x21, 0x00


	//----- nvinfo : EIATTR_KPARAM_INFO
	.align		4
.L_11:
        /*0028*/ 	.byte	0x04, 0x17
        /*002a*/ 	.short	(.L_13 - .L_12)
.L_12:
        /*002c*/ 	.word	0x00000000
        /*0030*/ 	.short	0x0001
        /*0032*/ 	.short	0x0008
        /*0034*/ 	.byte	0x00, 0xf5, 0x21, 0x00


	//----- nvinfo : EIATTR_KPARAM_INFO
	.align		4
.L_13:
        /*0038*/ 	.byte	0x04, 0x17
        /*003a*/ 	.short	(.L_15 - .L_14)
.L_14:
        /*003c*/ 	.word	0x00000000
        /*0040*/ 	.short	0x0000
        /*0042*/ 	.short	0x0000
        /*0044*/ 	.byte	0x00, 0xf0, 0x11, 0x00


	//----- nvinfo : EIATTR_SPARSE_MMA_MASK
	.align		4
.L_15:
        /*0048*/ 	.byte	0x03, 0x50
        /*004a*/ 	.short	0x0000


	//----- nvinfo : EIATTR_MAXREG_COUNT
	.align		4
        /*004c*/ 	.byte	0x03, 0x1b
        /*004e*/ 	.short	0x00ff


	//----- nvinfo : EIATTR_MERCURY_ISA_VERSION
	.align		4
        /*0050*/ 	.byte	0x03, 0x5f
        /*0052*/ 	.short	0x0101


	//----- nvinfo : EIATTR_VRC_CTA_INIT_COUNT
	.align		4
        /*0054*/ 	.byte	0x02, 0x4a
	.zero		1
	.zero		1


	//----- nvinfo : EIATTR_EXIT_INSTR_OFFSETS
	.align		4
        /*0058*/ 	.byte	0x04, 0x1c
        /*005a*/ 	.short	(.L_17 - .L_16)


	//   ....[0]....
.L_16:
        /*005c*/ 	.word	0x00000070


	//   ....[1]....
        /*0060*/ 	.word	0x00000130


	//----- nvinfo : EIATTR_CBANK_PARAM_SIZE
	.align		4
.L_17:
        /*0064*/ 	.byte	0x03, 0x19
        /*0066*/ 	.short	0x0020


	//----- nvinfo : EIATTR_PARAM_CBANK
	.align		4
        /*0068*/ 	.byte	0x04, 0x0a
        /*006a*/ 	.short	(.L_19 - .L_18)
	.align		4
.L_18:
        /*006c*/ 	.word	index@(.nv.constant0._Z3addiPdS_S_)
        /*0070*/ 	.short	0x0380
        /*0072*/ 	.short	0x0020


	//----- nvinfo : EIATTR_SW_WAR
	.align		4
.L_19:
        /*0074*/ 	.byte	0x04, 0x36
        /*0076*/ 	.short	(.L_21 - .L_20)
.L_20:
        /*0078*/ 	.word	0x00000008
.L_21:


//--------------------- .nv.callgraph             --------------------------
	.section	.nv.callgraph,"",@"SHT_CUDA_CALLGRAPH"
	.align	4
	.sectionentsize	8
	.align		4
        /*0000*/ 	.word	0x00000000
	.align		4
        /*0004*/ 	.word	0xffffffff
	.align		4
        /*0008*/ 	.word	0x00000000
	.align		4
        /*000c*/ 	.word	0xfffffffe
	.align		4
        /*0010*/ 	.word	0x00000000
	.align		4
        /*0014*/ 	.word	0xfffffffd
	.align		4
        /*0018*/ 	.word	0x00000000
	.align		4
        /*001c*/ 	.word	0xfffffffc


//--------------------- .text._Z3addiPdS_S_       --------------------------
	.section	.text._Z3addiPdS_S_,"ax",@progbits
	.align	128
        .global         _Z3addiPdS_S_
        .type           _Z3addiPdS_S_,@function
        .size           _Z3addiPdS_S_,(.L_x_1 - _Z3addiPdS_S_)
        .other          _Z3addiPdS_S_,@"STO_CUDA_ENTRY STV_DEFAULT"
_Z3addiPdS_S_:
.text._Z3addiPdS_S_:
[----:B------:R-:W-:Y:S01]  /*0000*/  LDC R1, c[0x0][0x37c] ;  /* 0x0000df00ff017b82 */ /* 0x000fe20000000800 */
[----:B------:R-:W0:Y:S07]  /*0010*/  S2R R0, SR_TID.X ;  /* 0x0000000000007919 */ /* 0x000e2e0000002100 */
[----:B------:R-:W0:Y:S01]  /*0020*/  S2UR UR4, SR_CTAID.X ;  /* 0x00000000000479c3 */ /* 0x000e220000002500 */
[----:B------:R-:W1:Y:S07]  /*0030*/  LDCU UR5, c[0x0][0x380] ;  /* 0x00007000ff0577ac */ /* 0x000e6e0008000800 */
[----:B------:R-:W0:Y:S02]  /*0040*/  LDC R11, c[0x0][0x360] ;  /* 0x0000d800ff0b7b82 */ /* 0x000e240000000800 */
[----:B0-----:R-:W-:-:S05]  /*0050*/  IMAD R11, R11, UR4, R0 ;  /* 0x000000040b0b7c24 */ /* 0x001fca000f8e0200 */
[----:B-1----:R-:W-:-:S13]  /*0060*/  ISETP.GE.AND P0, PT, R11, UR5, PT ;  /* 0x000000050b007c0c */ /* 0x002fda000bf06270 */
[----:B------:R-:W-:Y:S05]  /*0070*/  @P0 EXIT ;  /* 0x000000000000094d */ /* 0x000fea0003800000 */
[----:B------:R-:W0:Y:S01]  /*0080*/  LDC.64 R2, c[0x0][0x388] ;  /* 0x0000e200ff027b82 */ /* 0x000e220000000a00 */
[----:B------:R-:W1:Y:S07]  /*0090*/  LDCU.64 UR4, c[0x0][0x358] ;  /* 0x00006b00ff0477ac */ /* 0x000e6e0008000a00 */
[----:B------:R-:W2:Y:S08]  /*00a0*/  LDC.64 R4, c[0x0][0x390] ;  /* 0x0000e400ff047b82 */ /* 0x000eb00000000a00 */
[----:B------:R-:W3:Y:S01]  /*00b0*/  LDC.64 R8, c[0x0][0x398] ;  /* 0x0000e600ff087b82 */ /* 0x000ee20000000a00 */
[----:B0-----:R-:W-:-:S06]  /*00c0*/  IMAD.WIDE R2, R11, 0x8, R2 ;  /* 0x000000080b027825 */ /* 0x001fcc00078e0202 */
[----:B-1----:R-:W4:Y:S01]  /*00d0*/  LDG.E.64 R2, desc[UR4][R2.64] ;  /* 0x0000000402027981 */ /* 0x002f22000c1e1b00 */
[----:B--2---:R-:W-:-:S06]  /*00e0*/  IMAD.WIDE R4, R11, 0x8, R4 ;  /* 0x000000080b047825 */ /* 0x004fcc00078e0204 */
[----:B------:R-:W4:Y:S01]  /*00f0*/  LDG.E.64 R4, desc[UR4][R4.64] ;  /* 0x0000000404047981 */ /* 0x000f22000c1e1b00 */
[----:B---3--:R-:W-:Y:S01]  /*0100*/  IMAD.WIDE R8, R11, 0x8, R8 ;  /* 0x000000080b087825 */ /* 0x008fe200078e0208 */
[----:B----4-:R-:W-:-:S07]  /*0110*/  DADD R6, R2, R4 ;  /* 0x0000000002067229 */ /* 0x010fce0000000004 */
[----:B------:R-:W-:Y:S01]  /*0120*/  STG.E.64 desc[UR4][R8.64], R6 ;  /* 0x0000000608007986 */ /* 0x000fe2000c101b04 */
[----:B------:R-:W-:Y:S05]  /*0130*/  EXIT ;  /* 0x000000000000794d */ /* 0x000fea0003800000 */
.L_x_0:
[----:B------:R-:W-:-:S00]  /*0140*/  BRA `(.L_x_0) ;  /* 0xfffffffc00fc7947 */ /* 0x000fc0000383ffff */
[----:B------:R-:W-:-:S00]  /*0150*/  NOP ;  /* 0x0000000000007918 */ /* 0x000fc00000000000 */
        /* <DEDUP_REMOVED lines=10> */
.L_x_1:


//--------------------- .nv.shared.reserved.0     --------------------------
	.section	.nv.shared.reserved.0,"aw",@nobits
	.weak		__nv_reservedSMEM_offset_0_alias
	.size		__nv_reservedSMEM_offset_0_alias, 0, 64
	.other		__nv_reservedSMEM_offset_0_alias,@"STO_CUDA_RESERVED_SHARED STV_DEFAULT"
__nv_reservedSMEM_offset_0_alias:
	.zero		0
	.zero		64


//--------------------- .nv.constant0._Z3addiPdS_S_ --------------------------
	.section	.nv.constant0._Z3addiPdS_S_,"a",@progbits
	.sectionflags	@""
	.align	4
.nv.constant0._Z3addiPdS_S_:
	.zero		928


//--------------------- SYMBOLS --------------------------

	.type		.nv.reservedSmem.offset0,@object
	.size		.nv.reservedSmem.offset0,0x4
